//
// Generated by NVIDIA NVVM Compiler
//
// Compiler Build ID: CL-36424714
// Cuda compilation tools, release 13.0, V13.0.88
// Based on NVVM 20.0.0
//

.version 9.0
.target sm_100
.address_size 64

	// .globl	_Z14stencil_kernelPKfPfiiS1_

.visible .entry _Z14stencil_kernelPKfPfiiS1_(
	.param .u64 .ptr .align 1 _Z14stencil_kernelPKfPfiiS1__param_0,
	.param .u64 .ptr .align 1 _Z14stencil_kernelPKfPfiiS1__param_1,
	.param .u32 _Z14stencil_kernelPKfPfiiS1__param_2,
	.param .u32 _Z14stencil_kernelPKfPfiiS1__param_3,
	.param .u64 .ptr .align 1 _Z14stencil_kernelPKfPfiiS1__param_4
)
{
	.reg .pred 	%p<4>;
	.reg .b32 	%r<21>;
	.reg .b32 	%f<13>;
	.reg .b64 	%rd<15>;

	ld.param.u64 	%rd1, [_Z14stencil_kernelPKfPfiiS1__param_0];
	ld.param.u64 	%rd2, [_Z14stencil_kernelPKfPfiiS1__param_1];
	ld.param.u32 	%r6, [_Z14stencil_kernelPKfPfiiS1__param_2];
	ld.param.u32 	%r7, [_Z14stencil_kernelPKfPfiiS1__param_3];
	ld.param.u64 	%rd3, [_Z14stencil_kernelPKfPfiiS1__param_4];
	mov.u32 	%r8, %ctaid.y;
	mov.u32 	%r9, %ntid.y;
	mov.u32 	%r10, %tid.y;
	mad.lo.s32 	%r1, %r8, %r9, %r10;
	add.s32 	%r2, %r1, 1;
	mov.u32 	%r11, %ctaid.x;
	mov.u32 	%r12, %ntid.x;
	mov.u32 	%r13, %tid.x;
	mad.lo.s32 	%r14, %r11, %r12, %r13;
	add.s32 	%r4, %r14, 1;
	add.s32 	%r15, %r6, -1;
	setp.ge.s32 	%p1, %r2, %r15;
	add.s32 	%r16, %r7, -1;
	setp.ge.s32 	%p2, %r4, %r16;
	or.pred  	%p3, %p1, %p2;
	@%p3 bra 	$L__BB0_2;
	cvta.to.global.u64 	%rd4, %rd1;
	cvta.to.global.u64 	%rd5, %rd2;
	cvta.to.global.u64 	%rd6, %rd3;
	mad.lo.s32 	%r17, %r7, %r2, %r4;
	mul.wide.s32 	%rd7, %r17, 4;
	add.s64 	%rd8, %rd4, %rd7;
	ld.global.f32 	%f1, [%rd8];
	mul.f32 	%f2, %f1, 0f40800000;
	mad.lo.s32 	%r18, %r7, %r1, %r4;
	mul.wide.s32 	%rd9, %r18, 4;
	add.s64 	%rd10, %rd4, %rd9;
	ld.global.f32 	%f3, [%rd10];
	sub.f32 	%f4, %f2, %f3;
	mul.wide.s32 	%rd11, %r7, 4;
	add.s64 	%rd12, %rd8, %rd11;
	ld.global.f32 	%f5, [%rd12];
	sub.f32 	%f6, %f4, %f5;
	ld.global.f32 	%f7, [%rd8+-4];
	sub.f32 	%f8, %f6, %f7;
	ld.global.f32 	%f9, [%rd8+4];
	sub.f32 	%f10, %f8, %f9;
	add.s32 	%r19, %r7, -2;
	mad.lo.s32 	%r20, %r19, %r1, %r14;
	mul.wide.s32 	%rd13, %r20, 4;
	add.s64 	%rd14, %rd5, %rd13;
	st.global.f32 	[%rd14], %f10;
	mul.f32 	%f11, %f10, %f10;
	atom.global.add.f32 	%f12, [%rd6], %f11;
$L__BB0_2:
	ret;

}
	// .globl	_Z12compute_sqrtPf
.visible .entry _Z12compute_sqrtPf(
	.param .u64 .ptr .align 1 _Z12compute_sqrtPf_param_0
)
{
	.reg .b32 	%f<3>;
	.reg .b64 	%rd<3>;

	ld.param.u64 	%rd1, [_Z12compute_sqrtPf_param_0];
	cvta.to.global.u64 	%rd2, %rd1;
	ld.global.f32 	%f1, [%rd2];
	sqrt.rn.f32 	%f2, %f1;
	st.global.f32 	[%rd2], %f2;
	ret;

}
	// .globl	_Z16normalize_kernelPfPKfS_ii
.visible .entry _Z16normalize_kernelPfPKfS_ii(
	.param .u64 .ptr .align 1 _Z16normalize_kernelPfPKfS_ii_param_0,
	.param .u64 .ptr .align 1 _Z16normalize_kernelPfPKfS_ii_param_1,
	.param .u64 .ptr .align 1 _Z16normalize_kernelPfPKfS_ii_param_2,
	.param .u32 _Z16normalize_kernelPfPKfS_ii_param_3,
	.param .u32 _Z16normalize_kernelPfPKfS_ii_param_4
)
{
	.reg .pred 	%p<4>;
	.reg .b32 	%r<20>;
	.reg .b32 	%f<4>;
	.reg .b64 	%rd<11>;

	ld.param.u64 	%rd1, [_Z16normalize_kernelPfPKfS_ii_param_0];
	ld.param.u64 	%rd2, [_Z16normalize_kernelPfPKfS_ii_param_1];
	ld.param.u64 	%rd3, [_Z16normalize_kernelPfPKfS_ii_param_2];
	ld.param.u32 	%r6, [_Z16normalize_kernelPfPKfS_ii_param_3];
	ld.param.u32 	%r7, [_Z16normalize_kernelPfPKfS_ii_param_4];
	mov.u32 	%r8, %ctaid.y;
	mov.u32 	%r9, %ntid.y;
	mov.u32 	%r10, %tid.y;
	mad.lo.s32 	%r1, %r8, %r9, %r10;
	add.s32 	%r2, %r1, 1;
	mov.u32 	%r11, %ctaid.x;
	mov.u32 	%r12, %ntid.x;
	mov.u32 	%r13, %tid.x;
	mad.lo.s32 	%r14, %r11, %r12, %r13;
	add.s32 	%r4, %r14, 1;
	add.s32 	%r15, %r6, -1;
	setp.ge.s32 	%p1, %r2, %r15;
	add.s32 	%r16, %r7, -1;
	setp.ge.s32 	%p2, %r4, %r16;
	or.pred  	%p3, %p1, %p2;
	@%p3 bra 	$L__BB2_2;
	cvta.to.global.u64 	%rd4, %rd2;
	cvta.to.global.u64 	%rd5, %rd3;
	cvta.to.global.u64 	%rd6, %rd1;
	add.s32 	%r17, %r7, -2;
	mad.lo.s32 	%r18, %r17, %r1, %r14;
	mul.wide.s32 	%rd7, %r18, 4;
	add.s64 	%rd8, %rd4, %rd7;
	ld.global.f32 	%f1, [%rd8];
	ld.global.f32 	%f2, [%rd5];
	div.rn.f32 	%f3, %f1, %f2;
	mad.lo.s32 	%r19, %r7, %r2, %r4;
	mul.wide.s32 	%rd9, %r19, 4;
	add.s64 	%rd10, %rd6, %rd9;
	st.global.f32 	[%rd10], %f3;
$L__BB2_2:
	ret;

}


// ===== COMPILED SASS (sm_100) =====

	.target	sm_100

	.elftype	@"ET_EXEC"


//--------------------- .note.nv.tkinfo           --------------------------
	.section	.note.nv.tkinfo,"",@"SHT_NOTE"
	.sectionflags	@"SHF_NOTE_NV_TKINFO"
	.tkinfo
        /*0018*/ 	.word	0x00000002
        /*0030*/ 	.string	""
        /*0030*/ 	.string	"ptxas"
        /*0030*/ 	.string	"Cuda compilation tools, release 13.0, V13.0.88"
        /*0030*/ 	.string	"Build cuda_13.0.r13.0/compiler.36424714_0"
        /*0030*/ 	.string	"-arch sm_100 -m 64 "



//--------------------- .note.nv.cuinfo           --------------------------
	.section	.note.nv.cuinfo,"",@"SHT_NOTE"
	.sectionflags	@"SHF_NOTE_NV_CUINFO"
        /*0018*/ 	.short	0x0002
        /*001a*/ 	.short	0x0064
        /*001c*/ 	.short	0x0082
	.zero		2


//--------------------- .nv.info                  --------------------------
	.section	.nv.info,"",@"SHT_CUDA_INFO"
	.align	4


	//----- nvinfo : EIATTR_REGCOUNT
	.align		4
        /*0000*/ 	.byte	0x04, 0x2f
        /*0002*/ 	.short	(.L_1 - .L_0)
	.align		4
.L_0:
        /*0004*/ 	.word	index@(_Z14stencil_kernelPKfPfiiS1_)
        /*0008*/ 	.word	0x00000014


	//----- nvinfo : EIATTR_FRAME_SIZE
	.align		4
.L_1:
        /*000c*/ 	.byte	0x04, 0x11
        /*000e*/ 	.short	(.L_3 - .L_2)
	.align		4
.L_2:
        /*0010*/ 	.word	index@(_Z14stencil_kernelPKfPfiiS1_)
        /*0014*/ 	.word	0x00000000


	//----- nvinfo : EIATTR_REGCOUNT
	.align		4
.L_3:
        /*0018*/ 	.byte	0x04, 0x2f
        /*001a*/ 	.short	(.L_5 - .L_4)
	.align		4
.L_4:
        /*001c*/ 	.word	index@(_Z12compute_sqrtPf)
        /*0020*/ 	.word	0x00000008


	//----- nvinfo : EIATTR_FRAME_SIZE
	.align		4
.L_5:
        /*0024*/ 	.byte	0x04, 0x11
        /*0026*/ 	.short	(.L_7 - .L_6)
	.align		4
.L_6:
        /*0028*/ 	.word	index@($__internal_1_$__cuda_sm20_sqrt_rn_f32_slowpath)
        /*002c*/ 	.word	0x00000000


	//----- nvinfo : EIATTR_FRAME_SIZE
	.align		4
.L_7:
        /*0030*/ 	.byte	0x04, 0x11
        /*0032*/ 	.short	(.L_9 - .L_8)
	.align		4
.L_8:
        /*0034*/ 	.word	index@(_Z12compute_sqrtPf)
        /*0038*/ 	.word	0x00000000


	//----- nvinfo : EIATTR_REGCOUNT
	.align		4
.L_9:
        /*003c*/ 	.byte	0x04, 0x2f
        /*003e*/ 	.short	(.L_11 - .L_10)
	.align		4
.L_10:
        /*0040*/ 	.word	index@(_Z16normalize_kernelPfPKfS_ii)
        /*0044*/ 	.word	0x00000010


	//----- nvinfo : EIATTR_FRAME_SIZE
	.align		4
.L_11:
        /*0048*/ 	.byte	0x04, 0x11
        /*004a*/ 	.short	(.L_13 - .L_12)
	.align		4
.L_12:
        /*004c*/ 	.word	index@($__internal_0_$__cuda_sm3x_div_rn_noftz_f32_slowpath)
        /*0050*/ 	.word	0x00000000


	//----- nvinfo : EIATTR_FRAME_SIZE
	.align		4
.L_13:
        /*0054*/ 	.byte	0x04, 0x11
        /*0056*/ 	.short	(.L_15 - .L_14)
	.align		4
.L_14:
        /*0058*/ 	.word	index@(_Z16normalize_kernelPfPKfS_ii)
        /*005c*/ 	.word	0x00000000


	//----- nvinfo : EIATTR_MIN_STACK_SIZE
	.align		4
.L_15:
        /*0060*/ 	.byte	0x04, 0x12
        /*0062*/ 	.short	(.L_17 - .L_16)
	.align		4
.L_16:
        /*0064*/ 	.word	index@(_Z16normalize_kernelPfPKfS_ii)
        /*0068*/ 	.word	0x00000000


	//----- nvinfo : EIATTR_MIN_STACK_SIZE
	.align		4
.L_17:
        /*006c*/ 	.byte	0x04, 0x12
        /*006e*/ 	.short	(.L_19 - .L_18)
	.align		4
.L_18:
        /*0070*/ 	.word	index@(_Z12compute_sqrtPf)
        /*0074*/ 	.word	0x00000000


	//----- nvinfo : EIATTR_MIN_STACK_SIZE
	.align		4
.L_19:
        /*0078*/ 	.byte	0x04, 0x12
        /*007a*/ 	.short	(.L_21 - .L_20)
	.align		4
.L_20:
        /*007c*/ 	.word	index@(_Z14stencil_kernelPKfPfiiS1_)
        /*0080*/ 	.word	0x00000000
.L_21:


//--------------------- .nv.compat                --------------------------
	.section	.nv.compat,"",@"SHT_CUDA_COMPAT_INFO"
	.align	4
        /*0000*/ 	.byte	0x02, 0x09, 0x00, 0x00, 0x02, 0x02, 0x01, 0x00, 0x02, 0x05, 0x05, 0x00, 0x03, 0x07, 0x01, 0x01
        /*0010*/ 	.byte	0x02, 0x03, 0x00, 0x00, 0x02, 0x06, 0x01, 0x00, 0x04, 0x0b, 0x08, 0x00, 0x01, 0x00, 0x00, 0x00
        /*0020*/ 	.byte	0x00, 0x00, 0x00, 0x00


//--------------------- .nv.info._Z16normalize_kernelPfPKfS_ii --------------------------
	.section	.nv.info._Z16normalize_kernelPfPKfS_ii,"",@"SHT_CUDA_INFO"
	.sectionflags	@""
	.align	4


	//----- nvinfo : EIATTR_CUDA_API_VERSION
	.align		4
        /*0000*/ 	.byte	0x04, 0x37
        /*0002*/ 	.short	(.L_23 - .L_22)
.L_22:
        /*0004*/ 	.word	0x00000082


	//----- nvinfo : EIATTR_KPARAM_INFO
	.align		4
.L_23:
        /*0008*/ 	.byte	0x04, 0x17
        /*000a*/ 	.short	(.L_25 - .L_24)
.L_24:
        /*000c*/ 	.word	0x00000000
        /*0010*/ 	.short	0x0004
        /*0012*/ 	.short	0x001c
        /*0014*/ 	.byte	0x00, 0xf0, 0x11, 0x00


	//----- nvinfo : EIATTR_KPARAM_INFO
	.align		4
.L_25:
        /*0018*/ 	.byte	0x04, 0x17
        /*001a*/ 	.short	(.L_27 - .L_26)
.L_26:
        /*001c*/ 	.word	0x00000000
        /*0020*/ 	.short	0x0003
        /*0022*/ 	.short	0x0018
        /*0024*/ 	.byte	0x00, 0xf0, 0x11, 0x00


	//----- nvinfo : EIATTR_KPARAM_INFO
	.align		4
.L_27:
        /*0028*/ 	.byte	0x04, 0x17
        /*002a*/ 	.short	(.L_29 - .L_28)
.L_28:
        /*002c*/ 	.word	0x00000000
        /*0030*/ 	.short	0x0002
        /*0032*/ 	.short	0x0010
        /*0034*/ 	.byte	0x00, 0xf5, 0x21, 0x00


	//----- nvinfo : EIATTR_KPARAM_INFO
	.align		4
.L_29:
        /*0038*/ 	.byte	0x04, 0x17
        /*003a*/ 	.short	(.L_31 - .L_30)
.L_30:
        /*003c*/ 	.word	0x00000000
        /*0040*/ 	.short	0x0001
        /*0042*/ 	.short	0x0008
        /*0044*/ 	.byte	0x00, 0xf5, 0x21, 0x00


	//----- nvinfo : EIATTR_KPARAM_INFO
	.align		4
.L_31:
        /*0048*/ 	.byte	0x04, 0x17
        /*004a*/ 	.short	(.L_33 - .L_32)
.L_32:
        /*004c*/ 	.word	0x00000000
        /*0050*/ 	.short	0x0000
        /*0052*/ 	.short	0x0000
        /*0054*/ 	.byte	0x00, 0xf5, 0x21, 0x00


	//----- nvinfo : EIATTR_SPARSE_MMA_MASK
	.align		4
.L_33:
        /*0058*/ 	.byte	0x03, 0x50
        /*005a*/ 	.short	0x0000


	//----- nvinfo : EIATTR_MAXREG_COUNT
	.align		4
        /*005c*/ 	.byte	0x03, 0x1b
        /*005e*/ 	.short	0x00ff


	//----- nvinfo : EIATTR_MERCURY_ISA_VERSION
	.align		4
        /*0060*/ 	.byte	0x03, 0x5f
        /*0062*/ 	.short	0x0101


	//----- nvinfo : EIATTR_VRC_CTA_INIT_COUNT
	.align		4
        /*0064*/ 	.byte	0x02, 0x4a
	.zero		1
	.zero		1


	//----- nvinfo : EIATTR_EXIT_INSTR_OFFSETS
	.align		4
        /*0068*/ 	.byte	0x04, 0x1c
        /*006a*/ 	.short	(.L_35 - .L_34)


	//   ....[0]....
.L_34:
        /*006c*/ 	.word	0x00000100


	//   ....[1]....
        /*0070*/ 	.word	0x000002b0


	//----- nvinfo : EIATTR_CRS_STACK_SIZE
	.align		4
.L_35:
        /*0074*/ 	.byte	0x04, 0x1e
        /*0076*/ 	.short	(.L_37 - .L_36)
.L_36:
        /*0078*/ 	.word	0x00000000


	//----- nvinfo : EIATTR_CBANK_PARAM_SIZE
	.align		4
.L_37:
        /*007c*/ 	.byte	0x03, 0x19
        /*007e*/ 	.short	0x0020


	//----- nvinfo : EIATTR_PARAM_CBANK
	.align		4
        /*0080*/ 	.byte	0x04, 0x0a
        /*0082*/ 	.short	(.L_39 - .L_38)
	.align		4
.L_38:
        /*0084*/ 	.word	index@(.nv.constant0._Z16normalize_kernelPfPKfS_ii)
        /*0088*/ 	.short	0x0380
        /*008a*/ 	.short	0x0020


	//----- nvinfo : EIATTR_SW_WAR
	.align		4
.L_39:
        /*008c*/ 	.byte	0x04, 0x36
        /*008e*/ 	.short	(.L_41 - .L_40)
.L_40:
        /*0090*/ 	.word	0x00000008
.L_41:


//--------------------- .nv.info._Z12compute_sqrtPf --------------------------
	.section	.nv.info._Z12compute_sqrtPf,"",@"SHT_CUDA_INFO"
	.sectionflags	@""
	.align	4


	//----- nvinfo : EIATTR_CUDA_API_VERSION
	.align		4
        /*0000*/ 	.byte	0x04, 0x37
        /*0002*/ 	.short	(.L_43 - .L_42)
.L_42:
        /*0004*/ 	.word	0x00000082


	//----- nvinfo : EIATTR_KPARAM_INFO
	.align		4
.L_43:
        /*0008*/ 	.byte	0x04, 0x17
        /*000a*/ 	.short	(.L_45 - .L_44)
.L_44:
        /*000c*/ 	.word	0x00000000
        /*0010*/ 	.short	0x0000
        /*0012*/ 	.short	0x0000
        /*0014*/ 	.byte	0x00, 0xf5, 0x21, 0x00


	//----- nvinfo : EIATTR_SPARSE_MMA_MASK
	.align		4
.L_45:
        /*0018*/ 	.byte	0x03, 0x50
        /*001a*/ 	.short	0x0000


	//----- nvinfo : EIATTR_MAXREG_COUNT
	.align		4
        /*001c*/ 	.byte	0x03, 0x1b
        /*001e*/ 	.short	0x00ff


	//----- nvinfo : EIATTR_MERCURY_ISA_VERSION
	.align		4
        /*0020*/ 	.byte	0x03, 0x5f
        /*0022*/ 	.short	0x0101


	//----- nvinfo : EIATTR_VRC_CTA_INIT_COUNT
	.align		4
        /*0024*/ 	.byte	0x02, 0x4a
	.zero		1
	.zero		1


	//----- nvinfo : EIATTR_EXIT_INSTR_OFFSETS
	.align		4
        /*0028*/ 	.byte	0x04, 0x1c
        /*002a*/ 	.short	(.L_47 - .L_46)


	//   ....[0]....
.L_46:
        /*002c*/ 	.word	0x00000110


	//----- nvinfo : EIATTR_CRS_STACK_SIZE
	.align		4
.L_47:
        /*0030*/ 	.byte	0x04, 0x1e
        /*0032*/ 	.short	(.L_49 - .L_48)
.L_48:
        /*0034*/ 	.word	0x00000000


	//----- nvinfo : EIATTR_CBANK_PARAM_SIZE
	.align		4
.L_49:
        /*0038*/ 	.byte	0x03, 0x19
        /*003a*/ 	.short	0x0008


	//----- nvinfo : EIATTR_PARAM_CBANK
	.align		4
        /*003c*/ 	.byte	0x04, 0x0a
        /*003e*/ 	.short	(.L_51 - .L_50)
	.align		4
.L_50:
        /*0040*/ 	.word	index@(.nv.constant0._Z12compute_sqrtPf)
        /*0044*/ 	.short	0x0380
        /*0046*/ 	.short	0x0008


	//----- nvinfo : EIATTR_SW_WAR
	.align		4
.L_51:
        /*0048*/ 	.byte	0x04, 0x36
        /*004a*/ 	.short	(.L_53 - .L_52)
.L_52:
        /*004c*/ 	.word	0x00000008
.L_53:


//--------------------- .nv.info._Z14stencil_kernelPKfPfiiS1_ --------------------------
	.section	.nv.info._Z14stencil_kernelPKfPfiiS1_,"",@"SHT_CUDA_INFO"
	.sectionflags	@""
	.align	4


	//----- nvinfo : EIATTR_CUDA_API_VERSION
	.align		4
        /*0000*/ 	.byte	0x04, 0x37
        /*0002*/ 	.short	(.L_55 - .L_54)
.L_54:
        /*0004*/ 	.word	0x00000082


	//----- nvinfo : EIATTR_KPARAM_INFO
	.align		4
.L_55:
        /*0008*/ 	.byte	0x04, 0x17
        /*000a*/ 	.short	(.L_57 - .L_56)
.L_56:
        /*000c*/ 	.word	0x00000000
        /*0010*/ 	.short	0x0004
        /*0012*/ 	.short	0x0018
        /*0014*/ 	.byte	0x00, 0xf5, 0x21, 0x00


	//----- nvinfo : EIATTR_KPARAM_INFO
	.align		4
.L_57:
        /*0018*/ 	.byte	0x04, 0x17
        /*001a*/ 	.short	(.L_59 - .L_58)
.L_58:
        /*001c*/ 	.word	0x00000000
        /*0020*/ 	.short	0x0003
        /*0022*/ 	.short	0x0014
        /*0024*/ 	.byte	0x00, 0xf0, 0x11, 0x00


	//----- nvinfo : EIATTR_KPARAM_INFO
	.align		4
.L_59:
        /*0028*/ 	.byte	0x04, 0x17
        /*002a*/ 	.short	(.L_61 - .L_60)
.L_60:
        /*002c*/ 	.word	0x00000000
        /*0030*/ 	.short	0x0002
        /*0032*/ 	.short	0x0010
        /*0034*/ 	.byte	0x00, 0xf0, 0x11, 0x00


	//----- nvinfo : EIATTR_KPARAM_INFO
	.align		4
.L_61:
        /*0038*/ 	.byte	0x04, 0x17
        /*003a*/ 	.short	(.L_63 - .L_62)
.L_62:
        /*003c*/ 	.word	0x00000000
        /*0040*/ 	.short	0x0001
        /*0042*/ 	.short	0x0008
        /*0044*/ 	.byte	0x00, 0xf5, 0x21, 0x00


	//----- nvinfo : EIATTR_KPARAM_INFO
	.align		4
.L_63:
        /*0048*/ 	.byte	0x04, 0x17
        /*004a*/ 	.short	(.L_65 - .L_64)
.L_64:
        /*004c*/ 	.word	0x00000000
        /*0050*/ 	.short	0x0000
        /*0052*/ 	.short	0x0000
        /*0054*/ 	.byte	0x00, 0xf5, 0x21, 0x00


	//----- nvinfo : EIATTR_SPARSE_MMA_MASK
	.align		4
.L_65:
        /*0058*/ 	.byte	0x03, 0x50
        /*005a*/ 	.short	0x0000


	//----- nvinfo : EIATTR_MAXREG_COUNT
	.align		4
        /*005c*/ 	.byte	0x03, 0x1b
        /*005e*/ 	.short	0x00ff


	//----- nvinfo : EIATTR_MERCURY_ISA_VERSION
	.align		4
        /*0060*/ 	.byte	0x03, 0x5f
        /*0062*/ 	.short	0x0101


	//----- nvinfo : EIATTR_VRC_CTA_INIT_COUNT
	.align		4
        /*0064*/ 	.byte	0x02, 0x4a
	.zero		1
	.zero		1


	//----- nvinfo : EIATTR_EXIT_INSTR_OFFSETS
	.align		4
        /*0068*/ 	.byte	0x04, 0x1c
        /*006a*/ 	.short	(.L_67 - .L_66)


	//   ....[0]....
.L_66:
        /*006c*/ 	.word	0x00000100


	//   ....[1]....
        /*0070*/ 	.word	0x00000290


	//----- nvinfo : EIATTR_CBANK_PARAM_SIZE
	.align		4
.L_67:
        /*0074*/ 	.byte	0x03, 0x19
        /*0076*/ 	.short	0x0020


	//----- nvinfo : EIATTR_PARAM_CBANK
	.align		4
        /*0078*/ 	.byte	0x04, 0x0a
        /*007a*/ 	.short	(.L_69 - .L_68)
	.align		4
.L_68:
        /*007c*/ 	.word	index@(.nv.constant0._Z14stencil_kernelPKfPfiiS1_)
        /*0080*/ 	.short	0x0380
        /*0082*/ 	.short	0x0020


	//----- nvinfo : EIATTR_SW_WAR
	.align		4
.L_69:
        /*0084*/ 	.byte	0x04, 0x36
        /*0086*/ 	.short	(.L_71 - .L_70)
.L_70:
        /*0088*/ 	.word	0x00000008
.L_71:


//--------------------- .nv.callgraph             --------------------------
	.section	.nv.callgraph,"",@"SHT_CUDA_CALLGRAPH"
	.align	4
	.sectionentsize	8
	.align		4
        /*0000*/ 	.word	0x00000000
	.align		4
        /*0004*/ 	.word	0xffffffff
	.align		4
        /*0008*/ 	.word	0x00000000
	.align		4
        /*000c*/ 	.word	0xfffffffe
	.align		4
        /*0010*/ 	.word	0x00000000
	.align		4
        /*0014*/ 	.word	0xfffffffd
	.align		4
        /*0018*/ 	.word	0x00000000
	.align		4
        /*001c*/ 	.word	0xfffffffc


//--------------------- .text._Z16normalize_kernelPfPKfS_ii --------------------------
	.section	.text._Z16normalize_kernelPfPKfS_ii,"ax",@progbits
	.align	128
        .global         _Z16normalize_kernelPfPKfS_ii
        .type           _Z16normalize_kernelPfPKfS_ii,@function
        .size           _Z16normalize_kernelPfPKfS_ii,(.L_x_19 - _Z16normalize_kernelPfPKfS_ii)
        .other          _Z16normalize_kernelPfPKfS_ii,@"STO_CUDA_ENTRY STV_DEFAULT"
_Z16normalize_kernelPfPKfS_ii:
.text._Z16normalize_kernelPfPKfS_ii:
[----:B------:R-:W-:Y:S01]  /*0000*/  LDC R1, c[0x0][0x37c] ;  /* 0x0000df00ff017b82 */ /* 0x000fe20000000800 */
[----:B------:R-:W0:Y:S07]  /*0010*/  S2R R2, SR_TID.X ;  /* 0x0000000000027919 */ /* 0x000e2e0000002100 */
[----:B------:R-:W1:Y:S01]  /*0020*/  LDC R0, c[0x0][0x364] ;  /* 0x0000d900ff007b82 */ /* 0x000e620000000800 */
[----:B------:R-:W2:Y:S01]  /*0030*/  LDCU.64 UR4, c[0x0][0x398] ;  /* 0x00007300ff0477ac */ /* 0x000ea20008000a00 */
[----:B------:R-:W1:Y:S06]  /*0040*/  S2R R5, SR_TID.Y ;  /* 0x0000000000057919 */ /* 0x000e6c0000002200 */
[----:B------:R-:W0:Y:S08]  /*0050*/  S2UR UR7, SR_CTAID.X ;  /* 0x00000000000779c3 */ /* 0x000e300000002500 */
[----:B------:R-:W0:Y:S01]  /*0060*/  LDC R3, c[0x0][0x360] ;  /* 0x0000d800ff037b82 */ /* 0x000e220000000800 */
[----:B--2---:R-:W-:-:S07]  /*0070*/  UIADD3 UR4, UPT, UPT, UR4, -0x1, URZ ;  /* 0xffffffff04047890 */ /* 0x004fce000fffe0ff */
[----:B------:R-:W1:Y:S01]  /*0080*/  S2UR UR6, SR_CTAID.Y ;  /* 0x00000000000679c3 */ /* 0x000e620000002600 */
[----:B0-----:R-:W-:Y:S02]  /*0090*/  IMAD R3, R3, UR7, R2 ;  /* 0x0000000703037c24 */ /* 0x001fe4000f8e0202 */
[----:B-1----:R-:W-:Y:S01]  /*00a0*/  IMAD R0, R0, UR6, R5 ;  /* 0x0000000600007c24 */ /* 0x002fe2000f8e0205 */
[----:B------:R-:W-:Y:S01]  /*00b0*/  UIADD3 UR6, UPT, UPT, UR5, -0x1, URZ ;  /* 0xffffffff05067890 */ /* 0x000fe2000fffe0ff */
[----:B------:R-:W-:Y:S02]  /*00c0*/  VIADD R5, R3, 0x1 ;  /* 0x0000000103057836 */ /* 0x000fe40000000000 */
[----:B------:R-:W-:-:S03]  /*00d0*/  VIADD R2, R0, 0x1 ;  /* 0x0000000100027836 */ /* 0x000fc60000000000 */
[----:B------:R-:W-:-:S04]  /*00e0*/  ISETP.GE.AND P0, PT, R5, UR6, PT ;  /* 0x0000000605007c0c */ /* 0x000fc8000bf06270 */
[----:B------:R-:W-:-:S13]  /*00f0*/  ISETP.GE.OR P0, PT, R2, UR4, P0 ;  /* 0x0000000402007c0c */ /* 0x000fda0008706670 */
[----:B------:R-:W-:Y:S05]  /*0100*/  @P0 EXIT ;  /* 0x000000000000094d */ /* 0x000fea0003800000 */
[----:B------:R-:W0:Y:S01]  /*0110*/  LDC.64 R8, c[0x0][0x390] ;  /* 0x0000e400ff087b82 */ /* 0x000e220000000a00 */
[----:B------:R-:W0:Y:S07]  /*0120*/  LDCU.64 UR6, c[0x0][0x358] ;  /* 0x00006b00ff0677ac */ /* 0x000e2e0008000a00 */
[----:B------:R-:W1:Y:S01]  /*0130*/  LDC.64 R6, c[0x0][0x388] ;  /* 0x0000e200ff067b82 */ /* 0x000e620000000a00 */
[----:B------:R-:W-:-:S06]  /*0140*/  UIADD3 UR4, UPT, UPT, UR5, -0x2, URZ ;  /* 0xfffffffe05047890 */ /* 0x000fcc000fffe0ff */
[----:B------:R-:W-:Y:S01]  /*0150*/  IMAD R3, R0, UR4, R3 ;  /* 0x0000000400037c24 */ /* 0x000fe2000f8e0203 */
[----:B0-----:R-:W2:Y:S03]  /*0160*/  LDG.E R9, desc[UR6][R8.64] ;  /* 0x0000000608097981 */ /* 0x001ea6000c1e1900 */
[----:B-1----:R-:W-:-:S05]  /*0170*/  IMAD.WIDE R6, R3, 0x4, R6 ;  /* 0x0000000403067825 */ /* 0x002fca00078e0206 */
[----:B------:R-:W3:Y:S01]  /*0180*/  LDG.E R0, desc[UR6][R6.64] ;  /* 0x0000000606007981 */ /* 0x000ee2000c1e1900 */
[----:B------:R-:W-:Y:S01]  /*0190*/  BSSY.RECONVERGENT B0, `(.L_x_0) ;  /* 0x000000c000007945 */ /* 0x000fe20003800200 */
[----:B--2---:R-:W0:Y:S08]  /*01a0*/  MUFU.RCP R4, R9 ;  /* 0x0000000900047308 */ /* 0x004e300000001000 */
[----:B---3--:R-:W1:Y:S01]  /*01b0*/  FCHK P0, R0, R9 ;  /* 0x0000000900007302 */ /* 0x008e620000000000 */
[----:B0-----:R-:W-:-:S04]  /*01c0*/  FFMA R3, -R9, R4, 1 ;  /* 0x3f80000009037423 */ /* 0x001fc80000000104 */
[----:B------:R-:W-:-:S04]  /*01d0*/  FFMA R3, R4, R3, R4 ;  /* 0x0000000304037223 */ /* 0x000fc80000000004 */
[----:B------:R-:W-:-:S04]  /*01e0*/  FFMA R4, R0, R3, RZ ;  /* 0x0000000300047223 */ /* 0x000fc800000000ff */
[----:B------:R-:W-:-:S04]  /*01f0*/  FFMA R10, -R9, R4, R0 ;  /* 0x00000004090a7223 */ /* 0x000fc80000000100 */
[----:B------:R-:W-:Y:S01]  /*0200*/  FFMA R11, R3, R10, R4 ;  /* 0x0000000a030b7223 */ /* 0x000fe20000000004 */
[----:B-1----:R-:W-:Y:S06]  /*0210*/  @!P0 BRA `(.L_x_1) ;  /* 0x00000000000c8947 */ /* 0x002fec0003800000 */
[----:B------:R-:W-:-:S07]  /*0220*/  MOV R4, 0x240 ;  /* 0x0000024000047802 */ /* 0x000fce0000000f00 */
[----:B------:R-:W-:Y:S05]  /*0230*/  CALL.REL.NOINC `($__internal_0_$__cuda_sm3x_div_rn_noftz_f32_slowpath) ;  /* 0x0000000000207944 */ /* 0x000fea0003c00000 */
[----:B------:R-:W-:-:S07]  /*0240*/  IMAD.MOV.U32 R11, RZ, RZ, R0 ;  /* 0x000000ffff0b7224 */ /* 0x000fce00078e0000 */
.L_x_1:
[----:B------:R-:W-:Y:S05]  /*0250*/  BSYNC.RECONVERGENT B0 ;  /* 0x0000000000007941 */ /* 0x000fea0003800200 */
.L_x_0:
[----:B------:R-:W0:Y:S01]  /*0260*/  LDC.64 R6, c[0x0][0x380] ;  /* 0x0000e000ff067b82 */ /* 0x000e220000000a00 */
[----:B------:R-:W1:Y:S02]  /*0270*/  LDCU UR4, c[0x0][0x39c] ;  /* 0x00007380ff0477ac */ /* 0x000e640008000800 */
[----:B-1----:R-:W-:-:S04]  /*0280*/  IMAD R3, R2, UR4, R5 ;  /* 0x0000000402037c24 */ /* 0x002fc8000f8e0205 */
[----:B0-----:R-:W-:-:S05]  /*0290*/  IMAD.WIDE R2, R3, 0x4, R6 ;  /* 0x0000000403027825 */ /* 0x001fca00078e0206 */
[----:B------:R-:W-:Y:S01]  /*02a0*/  STG.E desc[UR6][R2.64], R11 ;  /* 0x0000000b02007986 */ /* 0x000fe2000c101906 */
[----:B------:R-:W-:Y:S05]  /*02b0*/  EXIT ;  /* 0x000000000000794d */ /* 0x000fea0003800000 */
        .weak           $__internal_0_$__cuda_sm3x_div_rn_noftz_f32_slowpath
        .type           $__internal_0_$__cuda_sm3x_div_rn_noftz_f32_slowpath,@function
        .size           $__internal_0_$__cuda_sm3x_div_rn_noftz_f32_slowpath,(.L_x_19 - $__internal_0_$__cuda_sm3x_div_rn_noftz_f32_slowpath)
$__internal_0_$__cuda_sm3x_div_rn_noftz_f32_slowpath:
[----:B------:R-:W-:Y:S01]  /*02c0*/  SHF.R.U32.HI R6, RZ, 0x17, R9 ;  /* 0x00000017ff067819 */ /* 0x000fe20000011609 */
[----:B------:R-:W-:Y:S01]  /*02d0*/  BSSY.RECONVERGENT B1, `(.L_x_2) ;  /* 0x0000064000017945 */ /* 0x000fe20003800200 */
[--C-:B------:R-:W-:Y:S01]  /*02e0*/  SHF.R.U32.HI R3, RZ, 0x17, R0.reuse ;  /* 0x00000017ff037819 */ /* 0x100fe20000011600 */
[----:B------:R-:W-:Y:S01]  /*02f0*/  IMAD.MOV.U32 R8, RZ, RZ, R0 ;  /* 0x000000ffff087224 */ /* 0x000fe200078e0000 */
[----:B------:R-:W-:Y:S02]  /*0300*/  LOP3.LUT R7, R6, 0xff, RZ, 0xc0, !PT ;  /* 0x000000ff06077812 */ /* 0x000fe400078ec0ff */
[----:B------:R-:W-:-:S03]  /*0310*/  LOP3.LUT R6, R3, 0xff, RZ, 0xc0, !PT ;  /* 0x000000ff03067812 */ /* 0x000fc600078ec0ff */
[----:B------:R-:W-:Y:S02]  /*0320*/  VIADD R12, R7, 0xffffffff ;  /* 0xffffffff070c7836 */ /* 0x000fe40000000000 */
[----:B------:R-:W-:-:S03]  /*0330*/  VIADD R11, R6, 0xffffffff ;  /* 0xffffffff060b7836 */ /* 0x000fc60000000000 */
[----:B------:R-:W-:-:S04]  /*0340*/  ISETP.GT.U32.AND P0, PT, R12, 0xfd, PT ;  /* 0x000000fd0c00780c */ /* 0x000fc80003f04070 */
[----:B------:R-:W-:-:S13]  /*0350*/  ISETP.GT.U32.OR P0, PT, R11, 0xfd, P0 ;  /* 0x000000fd0b00780c */ /* 0x000fda0000704470 */
[----:B------:R-:W-:Y:S01]  /*0360*/  @!P0 IMAD.MOV.U32 R10, RZ, RZ, RZ ;  /* 0x000000ffff0a8224 */ /* 0x000fe200078e00ff */
[----:B------:R-:W-:Y:S06]  /*0370*/  @!P0 BRA `(.L_x_3) ;  /* 0x0000000000608947 */ /* 0x000fec0003800000 */
[----:B------:R-:W-:Y:S01]  /*0380*/  FSETP.GTU.FTZ.AND P0, PT, |R0|, +INF , PT ;  /* 0x7f8000000000780b */ /* 0x000fe20003f1c200 */
[----:B------:R-:W-:Y:S01]  /*0390*/  IMAD.MOV.U32 R3, RZ, RZ, R9 ;  /* 0x000000ffff037224 */ /* 0x000fe200078e0009 */
[----:B------:R-:W-:-:S04]  /*03a0*/  FSETP.GTU.FTZ.AND P1, PT, |R9|, +INF , PT ;  /* 0x7f8000000900780b */ /* 0x000fc80003f3c200 */
[----:B------:R-:W-:-:S13]  /*03b0*/  PLOP3.LUT P0, PT, P0, P1, PT, 0xf8, 0x8f ;  /* 0x00000000008f781c */ /* 0x000fda0000703f70 */
[----:B------:R-:W-:Y:S05]  /*03c0*/  @P0 BRA `(.L_x_4) ;  /* 0x00000004004c0947 */ /* 0x000fea0003800000 */
[----:B------:R-:W-:-:S13]  /*03d0*/  LOP3.LUT P0, RZ, R9, 0x7fffffff, R8, 0xc8, !PT ;  /* 0x7fffffff09ff7812 */ /* 0x000fda000780c808 */
[----:B------:R-:W-:Y:S05]  /*03e0*/  @!P0 BRA `(.L_x_5) ;  /* 0x00000004003c8947 */ /* 0x000fea0003800000 */
[C---:B------:R-:W-:Y:S02]  /*03f0*/  FSETP.NEU.FTZ.AND P2, PT, |R0|.reuse, +INF , PT ;  /* 0x7f8000000000780b */ /* 0x040fe40003f5d200 */
[----:B------:R-:W-:Y:S02]  /*0400*/  FSETP.NEU.FTZ.AND P1, PT, |R3|, +INF , PT ;  /* 0x7f8000000300780b */ /* 0x000fe40003f3d200 */
[----:B------:R-:W-:-:S11]  /*0410*/  FSETP.NEU.FTZ.AND P0, PT, |R0|, +INF , PT ;  /* 0x7f8000000000780b */ /* 0x000fd60003f1d200 */
[----:B------:R-:W-:Y:S05]  /*0420*/  @!P1 BRA !P2, `(.L_x_5) ;  /* 0x00000004002c9947 */ /* 0x000fea0005000000 */
[----:B------:R-:W-:-:S04]  /*0430*/  LOP3.LUT P2, RZ, R8, 0x7fffffff, RZ, 0xc0, !PT ;  /* 0x7fffffff08ff7812 */ /* 0x000fc8000784c0ff */
[----:B------:R-:W-:-:S13]  /*0440*/  PLOP3.LUT P1, PT, P1, P2, PT, 0x2f, 0xf2 ;  /* 0x0000000000f2781c */ /* 0x000fda0000f24577 */
[----:B------:R-:W-:Y:S05]  /*0450*/  @P1 BRA `(.L_x_6) ;  /* 0x0000000400181947 */ /* 0x000fea0003800000 */
[----:B------:R-:W-:-:S04]  /*0460*/  LOP3.LUT P1, RZ, R9, 0x7fffffff, RZ, 0xc0, !PT ;  /* 0x7fffffff09ff7812 */ /* 0x000fc8000782c0ff */
[----:B------:R-:W-:-:S13]  /*0470*/  PLOP3.LUT P0, PT, P0, P1, PT, 0x2f, 0xf2 ;  /* 0x0000000000f2781c */ /* 0x000fda0000702577 */
[----:B------:R-:W-:Y:S05]  /*0480*/  @P0 BRA `(.L_x_7) ;  /* 0x0000000400000947 */ /* 0x000fea0003800000 */
[----:B------:R-:W-:Y:S02]  /*0490*/  ISETP.GE.AND P0, PT, R11, RZ, PT ;  /* 0x000000ff0b00720c */ /* 0x000fe40003f06270 */
[----:B------:R-:W-:-:S11]  /*04a0*/  ISETP.GE.AND P1, PT, R12, RZ, PT ;  /* 0x000000ff0c00720c */ /* 0x000fd60003f26270 */
[----:B------:R-:W-:Y:S02]  /*04b0*/  @P0 IMAD.MOV.U32 R10, RZ, RZ, RZ ;  /* 0x000000ffff0a0224 */ /* 0x000fe400078e00ff */
[----:B------:R-:W-:Y:S01]  /*04c0*/  @!P0 FFMA R8, R0, 1.84467440737095516160e+19, RZ ;  /* 0x5f80000000088823 */ /* 0x000fe200000000ff */
[----:B------:R-:W-:Y:S02]  /*04d0*/  @!P0 IMAD.MOV.U32 R10, RZ, RZ, -0x40 ;  /* 0xffffffc0ff0a8424 */ /* 0x000fe400078e00ff */
[----:B------:R-:W-:Y:S02]  /*04e0*/  @!P1 FFMA R9, R3, 1.84467440737095516160e+19, RZ ;  /* 0x5f80000003099823 */ /* 0x000fe400000000ff */
[----:B------:R-:W-:-:S07]  /*04f0*/  @!P1 VIADD R10, R10, 0x40 ;  /* 0x000000400a0a9836 */ /* 0x000fce0000000000 */
.L_x_3:
[----:B------:R-:W-:Y:S01]  /*0500*/  LEA R0, R7, 0xc0800000, 0x17 ;  /* 0xc080000007007811 */ /* 0x000fe200078eb8ff */
[----:B------:R-:W-:Y:S01]  /*0510*/  VIADD R6, R6, 0xffffff81 ;  /* 0xffffff8106067836 */ /* 0x000fe20000000000 */
[----:B------:R-:W-:Y:S03]  /*0520*/  BSSY.RECONVERGENT B2, `(.L_x_8) ;  /* 0x0000035000027945 */ /* 0x000fe60003800200 */
[----:B------:R-:W-:Y:S01]  /*0530*/  IMAD.IADD R9, R9, 0x1, -R0 ;  /* 0x0000000109097824 */ /* 0x000fe200078e0a00 */
[C---:B------:R-:W-:Y:S01]  /*0540*/  IADD3 R7, PT, PT, R6.reuse, 0x7f, -R7 ;  /* 0x0000007f06077810 */ /* 0x040fe20007ffe807 */
[----:B------:R-:W-:Y:S02]  /*0550*/  IMAD R0, R6, -0x800000, R8 ;  /* 0xff80000006007824 */ /* 0x000fe400078e0208 */
[----:B------:R-:W0:Y:S01]  /*0560*/  MUFU.RCP R3, R9 ;  /* 0x0000000900037308 */ /* 0x000e220000001000 */
[----:B------:R-:W-:Y:S01]  /*0570*/  FADD.FTZ R11, -R9, -RZ ;  /* 0x800000ff090b7221 */ /* 0x000fe20000010100 */
[----:B------:R-:W-:-:S03]  /*0580*/  IMAD.IADD R7, R7, 0x1, R10 ;  /* 0x0000000107077824 */ /* 0x000fc600078e020a */
[----:B0-----:R-:W-:-:S04]  /*0590*/  FFMA R12, R3, R11, 1 ;  /* 0x3f800000030c7423 */ /* 0x001fc8000000000b */
[----:B------:R-:W-:-:S04]  /*05a0*/  FFMA R12, R3, R12, R3 ;  /* 0x0000000c030c7223 */ /* 0x000fc80000000003 */
[----:B------:R-:W-:-:S04]  /*05b0*/  FFMA R3, R0, R12, RZ ;  /* 0x0000000c00037223 */ /* 0x000fc800000000ff */
[----:B------:R-:W-:-:S04]  /*05c0*/  FFMA R8, R11, R3, R0 ;  /* 0x000000030b087223 */ /* 0x000fc80000000000 */
[----:B------:R-:W-:-:S04]  /*05d0*/  FFMA R13, R12, R8, R3 ;  /* 0x000000080c0d7223 */ /* 0x000fc80000000003 */
[----:B------:R-:W-:-:S04]  /*05e0*/  FFMA R8, R11, R13, R0 ;  /* 0x0000000d0b087223 */ /* 0x000fc80000000000 */
[----:B------:R-:W-:-:S05]  /*05f0*/  FFMA R0, R12, R8, R13 ;  /* 0x000000080c007223 */ /* 0x000fca000000000d */
[----:B------:R-:W-:-:S04]  /*0600*/  SHF.R.U32.HI R3, RZ, 0x17, R0 ;  /* 0x00000017ff037819 */ /* 0x000fc80000011600 */
[----:B------:R-:W-:-:S05]  /*0610*/  LOP3.LUT R3, R3, 0xff, RZ, 0xc0, !PT ;  /* 0x000000ff03037812 */ /* 0x000fca00078ec0ff */
[----:B------:R-:W-:-:S04]  /*0620*/  IMAD.IADD R9, R3, 0x1, R7 ;  /* 0x0000000103097824 */ /* 0x000fc800078e0207 */
[----:B------:R-:W-:-:S05]  /*0630*/  VIADD R3, R9, 0xffffffff ;  /* 0xffffffff09037836 */ /* 0x000fca0000000000 */
[----:B------:R-:W-:-:S13]  /*0640*/  ISETP.GE.U32.AND P0, PT, R3, 0xfe, PT ;  /* 0x000000fe0300780c */ /* 0x000fda0003f06070 */
[----:B------:R-:W-:Y:S05]  /*0650*/  @!P0 BRA `(.L_x_9) ;  /* 0x0000000000808947 */ /* 0x000fea0003800000 */
[----:B------:R-:W-:-:S13]  /*0660*/  ISETP.GT.AND P0, PT, R9, 0xfe, PT ;  /* 0x000000fe0900780c */ /* 0x000fda0003f04270 */
[----:B------:R-:W-:Y:S05]  /*0670*/  @P0 BRA `(.L_x_10) ;  /* 0x00000000006c0947 */ /* 0x000fea0003800000 */
[----:B------:R-:W-:-:S13]  /*0680*/  ISETP.GE.AND P0, PT, R9, 0x1, PT ;  /* 0x000000010900780c */ /* 0x000fda0003f06270 */
[----:B------:R-:W-:Y:S05]  /*0690*/  @P0 BRA `(.L_x_11) ;  /* 0x0000000000740947 */ /* 0x000fea0003800000 */
[----:B------:R-:W-:Y:S02]  /*06a0*/  ISETP.GE.AND P0, PT, R9, -0x18, PT ;  /* 0xffffffe80900780c */ /* 0x000fe40003f06270 */
[----:B------:R-:W-:-:S11]  /*06b0*/  LOP3.LUT R0, R0, 0x80000000, RZ, 0xc0, !PT ;  /* 0x8000000000007812 */ /* 0x000fd600078ec0ff */
[----:B------:R-:W-:Y:S05]  /*06c0*/  @!P0 BRA `(.L_x_11) ;  /* 0x0000000000688947 */ /* 0x000fea0003800000 */
[CCC-:B------:R-:W-:Y:S01]  /*06d0*/  FFMA.RZ R3, R12.reuse, R8.reuse, R13.reuse ;  /* 0x000000080c037223 */ /* 0x1c0fe2000000c00d */
[CCC-:B------:R-:W-:Y:S01]  /*06e0*/  FFMA.RM R6, R12.reuse, R8.reuse, R13.reuse ;  /* 0x000000080c067223 */ /* 0x1c0fe2000000400d */
[C---:B------:R-:W-:Y:S02]  /*06f0*/  ISETP.NE.AND P2, PT, R9.reuse, RZ, PT ;  /* 0x000000ff0900720c */ /* 0x040fe40003f45270 */
[----:B------:R-:W-:Y:S02]  /*0700*/  ISETP.NE.AND P1, PT, R9, RZ, PT ;  /* 0x000000ff0900720c */ /* 0x000fe40003f25270 */
[----:B------:R-:W-:Y:S01]  /*0710*/  LOP3.LUT R7, R3, 0x7fffff, RZ, 0xc0, !PT ;  /* 0x007fffff03077812 */ /* 0x000fe200078ec0ff */
[----:B------:R-:W-:Y:S01]  /*0720*/  FFMA.RP R3, R12, R8, R13 ;  /* 0x000000080c037223 */ /* 0x000fe2000000800d */
[----:B------:R-:W-:Y:S02]  /*0730*/  VIADD R8, R9, 0x20 ;  /* 0x0000002009087836 */ /* 0x000fe40000000000 */
[----:B------:R-:W-:Y:S01]  /*0740*/  LOP3.LUT R7, R7, 0x800000, RZ, 0xfc, !PT ;  /* 0x0080000007077812 */ /* 0x000fe200078efcff */
[----:B------:R-:W-:Y:S01]  /*0750*/  IMAD.MOV R9, RZ, RZ, -R9 ;  /* 0x000000ffff097224 */ /* 0x000fe200078e0a09 */
[----:B------:R-:W-:-:S02]  /*0760*/  FSETP.NEU.FTZ.AND P0, PT, R3, R6, PT ;  /* 0x000000060300720b */ /* 0x000fc40003f1d000 */
[----:B------:R-:W-:Y:S02]  /*0770*/  SHF.L.U32 R8, R7, R8, RZ ;  /* 0x0000000807087219 */ /* 0x000fe400000006ff */
[----:B------:R-:W-:Y:S02]  /*0780*/  SEL R6, R9, RZ, P2 ;  /* 0x000000ff09067207 */ /* 0x000fe40001000000 */
[----:B------:R-:W-:Y:S02]  /*0790*/  ISETP.NE.AND P1, PT, R8, RZ, P1 ;  /* 0x000000ff0800720c */ /* 0x000fe40000f25270 */
[----:B------:R-:W-:Y:S02]  /*07a0*/  SHF.R.U32.HI R6, RZ, R6, R7 ;  /* 0x00000006ff067219 */ /* 0x000fe40000011607 */
[----:B------:R-:W-:Y:S02]  /*07b0*/  PLOP3.LUT P0, PT, P0, P1, PT, 0xf8, 0x8f ;  /* 0x00000000008f781c */ /* 0x000fe40000703f70 */
[----:B------:R-:W-:-:S02]  /*07c0*/  SHF.R.U32.HI R8, RZ, 0x1, R6 ;  /* 0x00000001ff087819 */ /* 0x000fc40000011606 */
[----:B------:R-:W-:-:S04]  /*07d0*/  SEL R3, RZ, 0x1, !P0 ;  /* 0x00000001ff037807 */ /* 0x000fc80004000000 */
[----:B------:R-:W-:-:S04]  /*07e0*/  LOP3.LUT R3, R3, 0x1, R8, 0xf8, !PT ;  /* 0x0000000103037812 */ /* 0x000fc800078ef808 */
[----:B------:R-:W-:-:S05]  /*07f0*/  LOP3.LUT R3, R3, R6, RZ, 0xc0, !PT ;  /* 0x0000000603037212 */ /* 0x000fca00078ec0ff */
[----:B------:R-:W-:-:S05]  /*0800*/  IMAD.IADD R3, R8, 0x1, R3 ;  /* 0x0000000108037824 */ /* 0x000fca00078e0203 */
[----:B------:R-:W-:Y:S01]  /*0810*/  LOP3.LUT R0, R3, R0, RZ, 0xfc, !PT ;  /* 0x0000000003007212 */ /* 0x000fe200078efcff */
[----:B------:R-:W-:Y:S06]  /*0820*/  BRA `(.L_x_11) ;  /* 0x0000000000107947 */ /* 0x000fec0003800000 */
.L_x_10:
[----:B------:R-:W-:-:S04]  /*0830*/  LOP3.LUT R0, R0, 0x80000000, RZ, 0xc0, !PT ;  /* 0x8000000000007812 */ /* 0x000fc800078ec0ff */
[----:B------:R-:W-:Y:S01]  /*0840*/  LOP3.LUT R0, R0, 0x7f800000, RZ, 0xfc, !PT ;  /* 0x7f80000000007812 */ /* 0x000fe200078efcff */
[----:B------:R-:W-:Y:S06]  /*0850*/  BRA `(.L_x_11) ;  /* 0x0000000000047947 */ /* 0x000fec0003800000 */
.L_x_9:
[----:B------:R-:W-:-:S07]  /*0860*/  IMAD R0, R7, 0x800000, R0 ;  /* 0x0080000007007824 */ /* 0x000fce00078e0200 */
.L_x_11:
[----:B------:R-:W-:Y:S05]  /*0870*/  BSYNC.RECONVERGENT B2 ;  /* 0x0000000000027941 */ /* 0x000fea0003800200 */
.L_x_8:
[----:B------:R-:W-:Y:S05]  /*0880*/  BRA `(.L_x_12) ;  /* 0x0000000000207947 */ /* 0x000fea0003800000 */
.L_x_7:
[----:B------:R-:W-:-:S04]  /*0890*/  LOP3.LUT R0, R9, 0x80000000, R8, 0x48, !PT ;  /* 0x8000000009007812 */ /* 0x000fc800078e4808 */
[----:B------:R-:W-:Y:S01]  /*08a0*/  LOP3.LUT R0, R0, 0x7f800000, RZ, 0xfc, !PT ;  /* 0x7f80000000007812 */ /* 0x000fe200078efcff */
[----:B------:R-:W-:Y:S06]  /*08b0*/  BRA `(.L_x_12) ;  /* 0x0000000000147947 */ /* 0x000fec0003800000 */
.L_x_6:
[----:B------:R-:W-:Y:S01]  /*08c0*/  LOP3.LUT R0, R9, 0x80000000, R8, 0x48, !PT ;  /* 0x8000000009007812 */ /* 0x000fe200078e4808 */
[----:B------:R-:W-:Y:S06]  /*08d0*/  BRA `(.L_x_12) ;  /* 0x00000000000c7947 */ /* 0x000fec0003800000 */
.L_x_5:
[----:B------:R-:W0:Y:S01]  /*08e0*/  MUFU.RSQ R0, -QNAN ;  /* 0xffc0000000007908 */ /* 0x000e220000001400 */
[----:B------:R-:W-:Y:S05]  /*08f0*/  BRA `(.L_x_12) ;  /* 0x0000000000047947 */ /* 0x000fea0003800000 */
.L_x_4:
[----:B------:R-:W-:-:S07]  /*0900*/  FADD.FTZ R0, R0, R3 ;  /* 0x0000000300007221 */ /* 0x000fce0000010000 */
.L_x_12:
[----:B------:R-:W-:Y:S05]  /*0910*/  BSYNC.RECONVERGENT B1 ;  /* 0x0000000000017941 */ /* 0x000fea0003800200 */
.L_x_2:
[----:B------:R-:W-:Y:S02]  /*0920*/  IMAD.MOV.U32 R6, RZ, RZ, R4 ;  /* 0x000000ffff067224 */ /* 0x000fe400078e0004 */
[----:B------:R-:W-:-:S04]  /*0930*/  IMAD.MOV.U32 R7, RZ, RZ, 0x0 ;  /* 0x00000000ff077424 */ /* 0x000fc800078e00ff */
[----:B0-----:R-:W-:Y:S05]  /*0940*/  RET.REL.NODEC R6 `(_Z16normalize_kernelPfPKfS_ii) ;  /* 0xfffffff406ac7950 */ /* 0x001fea0003c3ffff */
.L_x_13:
[----:B------:R-:W-:-:S00]  /*0950*/  BRA `(.L_x_13) ;  /* 0xfffffffc00fc7947 */ /* 0x000fc0000383ffff */
[----:B------:R-:W-:-:S00]  /*0960*/  NOP ;  /* 0x0000000000007918 */ /* 0x000fc00000000000 */
        /* <DEDUP_REMOVED lines=9> */
.L_x_19:


//--------------------- .text._Z12compute_sqrtPf  --------------------------
	.section	.text._Z12compute_sqrtPf,"ax",@progbits
	.align	128
        .global         _Z12compute_sqrtPf
        .type           _Z12compute_sqrtPf,@function
        .size           _Z12compute_sqrtPf,(.L_x_20 - _Z12compute_sqrtPf)
        .other          _Z12compute_sqrtPf,@"STO_CUDA_ENTRY STV_DEFAULT"
_Z12compute_sqrtPf:
.text._Z12compute_sqrtPf:
[----:B------:R-:W-:Y:S08]  /*0000*/  LDC R1, c[0x0][0x37c] ;  /* 0x0000df00ff017b82 */ /* 0x000ff00000000800 */
[----:B------:R-:W0:Y:S01]  /*0010*/  LDC.64 R2, c[0x0][0x380] ;  /* 0x0000e000ff027b82 */ /* 0x000e220000000a00 */
[----:B------:R-:W0:Y:S02]  /*0020*/  LDCU.64 UR4, c[0x0][0x358] ;  /* 0x00006b00ff0477ac */ /* 0x000e240008000a00 */
[----:B0-----:R-:W2:Y:S02]  /*0030*/  LDG.E R0, desc[UR4][R2.64] ;  /* 0x0000000402007981 */ /* 0x001ea4000c1e1900 */
[----:B--2---:R-:W-:Y:S01]  /*0040*/  IADD3 R4, PT, PT, R0, -0xd000000, RZ ;  /* 0xf300000000047810 */ /* 0x004fe20007ffe0ff */
[----:B------:R0:W1:Y:S03]  /*0050*/  MUFU.RSQ R5, R0 ;  /* 0x0000000000057308 */ /* 0x0000660000001400 */
[----:B------:R-:W-:-:S13]  /*0060*/  ISETP.GT.U32.AND P0, PT, R4, 0x727fffff, PT ;  /* 0x727fffff0400780c */ /* 0x000fda0003f04070 */
[----:B0-----:R-:W-:Y:S05]  /*0070*/  @!P0 BRA `(.L_x_14) ;  /* 0x00000000000c8947 */ /* 0x001fea0003800000 */
[----:B------:R-:W-:-:S07]  /*0080*/  MOV R4, 0xa0 ;  /* 0x000000a000047802 */ /* 0x000fce0000000f00 */
[----:B-1----:R-:W-:Y:S05]  /*0090*/  CALL.REL.NOINC `($__internal_1_$__cuda_sm20_sqrt_rn_f32_slowpath) ;  /* 0x0000000000207944 */ /* 0x002fea0003c00000 */
[----:B------:R-:W-:Y:S05]  /*00a0*/  BRA `(.L_x_15) ;  /* 0x0000000000107947 */ /* 0x000fea0003800000 */
.L_x_14:
[----:B-1----:R-:W-:Y:S01]  /*00b0*/  FMUL.FTZ R3, R0, R5 ;  /* 0x0000000500037220 */ /* 0x002fe20000410000 */
[----:B------:R-:W-:-:S03]  /*00c0*/  FMUL.FTZ R5, R5, 0.5 ;  /* 0x3f00000005057820 */ /* 0x000fc60000410000 */
[----:B------:R-:W-:-:S04]  /*00d0*/  FFMA R0, -R3, R3, R0 ;  /* 0x0000000303007223 */ /* 0x000fc80000000100 */
[----:B------:R-:W-:-:S07]  /*00e0*/  FFMA R5, R0, R5, R3 ;  /* 0x0000000500057223 */ /* 0x000fce0000000003 */
.L_x_15:
[----:B------:R-:W0:Y:S02]  /*00f0*/  LDC.64 R2, c[0x0][0x380] ;  /* 0x0000e000ff027b82 */ /* 0x000e240000000a00 */
[----:B0-----:R-:W-:Y:S01]  /*0100*/  STG.E desc[UR4][R2.64], R5 ;  /* 0x0000000502007986 */ /* 0x001fe2000c101904 */
[----:B------:R-:W-:Y:S05]  /*0110*/  EXIT ;  /* 0x000000000000794d */ /* 0x000fea0003800000 */
        .weak           $__internal_1_$__cuda_sm20_sqrt_rn_f32_slowpath
        .type           $__internal_1_$__cuda_sm20_sqrt_rn_f32_slowpath,@function
        .size           $__internal_1_$__cuda_sm20_sqrt_rn_f32_slowpath,(.L_x_20 - $__internal_1_$__cuda_sm20_sqrt_rn_f32_slowpath)
$__internal_1_$__cuda_sm20_sqrt_rn_f32_slowpath:
[----:B------:R-:W-:-:S13]  /*0120*/  LOP3.LUT P0, RZ, R0, 0x7fffffff, RZ, 0xc0, !PT ;  /* 0x7fffffff00ff7812 */ /* 0x000fda000780c0ff */
[----:B------:R-:W-:Y:S01]  /*0130*/  @!P0 MOV R2, R0 ;  /* 0x0000000000028202 */ /* 0x000fe20000000f00 */
[----:B------:R-:W-:Y:S06]  /*0140*/  @!P0 BRA `(.L_x_16) ;  /* 0x0000000000448947 */ /* 0x000fec0003800000 */
[----:B------:R-:W-:-:S13]  /*0150*/  FSETP.GEU.FTZ.AND P0, PT, R0, RZ, PT ;  /* 0x000000ff0000720b */ /* 0x000fda0003f1e000 */
[----:B------:R-:W-:Y:S01]  /*0160*/  @!P0 MOV R2, 0x7fffffff ;  /* 0x7fffffff00028802 */ /* 0x000fe20000000f00 */
[----:B------:R-:W-:Y:S06]  /*0170*/  @!P0 BRA `(.L_x_16) ;  /* 0x0000000000388947 */ /* 0x000fec0003800000 */
[----:B------:R-:W-:-:S13]  /*0180*/  FSETP.GTU.FTZ.AND P0, PT, |R0|, +INF , PT ;  /* 0x7f8000000000780b */ /* 0x000fda0003f1c200 */
[----:B------:R-:W-:Y:S01]  /*0190*/  @P0 FADD.FTZ R2, R0, 1 ;  /* 0x3f80000000020421 */ /* 0x000fe20000010000 */
[----:B------:R-:W-:Y:S06]  /*01a0*/  @P0 BRA `(.L_x_16) ;  /* 0x00000000002c0947 */ /* 0x000fec0003800000 */
[----:B------:R-:W-:-:S13]  /*01b0*/  FSETP.NEU.FTZ.AND P0, PT, |R0|, +INF , PT ;  /* 0x7f8000000000780b */ /* 0x000fda0003f1d200 */
[----:B------:R-:W-:Y:S01]  /*01c0*/  @!P0 MOV R2, R0 ;  /* 0x0000000000028202 */ /* 0x000fe20000000f00 */
[----:B------:R-:W-:Y:S06]  /*01d0*/  @!P0 BRA `(.L_x_16) ;  /* 0x0000000000208947 */ /* 0x000fec0003800000 */
[----:B------:R-:W-:-:S04]  /*01e0*/  FFMA R0, R0, 1.84467440737095516160e+19, RZ ;  /* 0x5f80000000007823 */ /* 0x000fc800000000ff */
[----:B------:R-:W0:Y:S02]  /*01f0*/  MUFU.RSQ R3, R0 ;  /* 0x0000000000037308 */ /* 0x000e240000001400 */
[----:B0-----:R-:W-:Y:S01]  /*0200*/  FMUL.FTZ R5, R0, R3 ;  /* 0x0000000300057220 */ /* 0x001fe20000410000 */
[----:B------:R-:W-:-:S03]  /*0210*/  FMUL.FTZ R3, R3, 0.5 ;  /* 0x3f00000003037820 */ /* 0x000fc60000410000 */
[----:B------:R-:W-:-:S04]  /*0220*/  FADD.FTZ R2, -R5, -RZ ;  /* 0x800000ff05027221 */ /* 0x000fc80000010100 */
[----:B------:R-:W-:-:S04]  /*0230*/  FFMA R2, R5, R2, R0 ;  /* 0x0000000205027223 */ /* 0x000fc80000000000 */
[----:B------:R-:W-:-:S04]  /*0240*/  FFMA R2, R2, R3, R5 ;  /* 0x0000000302027223 */ /* 0x000fc80000000005 */
[----:B------:R-:W-:-:S07]  /*0250*/  FMUL.FTZ R2, R2, 2.3283064365386962891e-10 ;  /* 0x2f80000002027820 */ /* 0x000fce0000410000 */
.L_x_16:
[----:B------:R-:W-:Y:S01]  /*0260*/  HFMA2 R3, -RZ, RZ, 0, 0 ;  /* 0x00000000ff037431 */ /* 0x000fe200000001ff */
[----:B------:R-:W-:Y:S02]  /*0270*/  MOV R5, R2 ;  /* 0x0000000200057202 */ /* 0x000fe40000000f00 */
[----:B------:R-:W-:-:S04]  /*0280*/  MOV R2, R4 ;  /* 0x0000000400027202 */ /* 0x000fc80000000f00 */
[----:B------:R-:W-:Y:S05]  /*0290*/  RET.REL.NODEC R2 `(_Z12compute_sqrtPf) ;  /* 0xfffffffc02587950 */ /* 0x000fea0003c3ffff */
.L_x_17:
        /* <DEDUP_REMOVED lines=14> */
.L_x_20:


//--------------------- .text._Z14stencil_kernelPKfPfiiS1_ --------------------------
	.section	.text._Z14stencil_kernelPKfPfiiS1_,"ax",@progbits
	.align	128
        .global         _Z14stencil_kernelPKfPfiiS1_
        .type           _Z14stencil_kernelPKfPfiiS1_,@function
        .size           _Z14stencil_kernelPKfPfiiS1_,(.L_x_23 - _Z14stencil_kernelPKfPfiiS1_)
        .other          _Z14stencil_kernelPKfPfiiS1_,@"STO_CUDA_ENTRY STV_DEFAULT"
_Z14stencil_kernelPKfPfiiS1_:
.text._Z14stencil_kernelPKfPfiiS1_:
[----:B------:R-:W-:Y:S01]  /*0000*/  LDC R1, c[0x0][0x37c] ;  /* 0x0000df00ff017b82 */ /* 0x000fe20000000800 */
[----:B------:R-:W0:Y:S07]  /*0010*/  S2R R7, SR_TID.X ;  /* 0x0000000000077919 */ /* 0x000e2e0000002100 */
[----:B------:R-:W1:Y:S01]  /*0020*/  LDC R4, c[0x0][0x364] ;  /* 0x0000d900ff047b82 */ /* 0x000e620000000800 */
[----:B------:R-:W1:Y:S07]  /*0030*/  S2R R5, SR_TID.Y ;  /* 0x0000000000057919 */ /* 0x000e6e0000002200 */
[----:B------:R-:W0:Y:S08]  /*0040*/  S2UR UR5, SR_CTAID.X ;  /* 0x00000000000579c3 */ /* 0x000e300000002500 */
[----:B------:R-:W0:Y:S08]  /*0050*/  LDC R0, c[0x0][0x360] ;  /* 0x0000d800ff007b82 */ /* 0x000e300000000800 */
[----:B------:R-:W1:Y:S08]  /*0060*/  S2UR UR4, SR_CTAID.Y ;  /* 0x00000000000479c3 */ /* 0x000e700000002600 */
[----:B------:R-:W2:Y:S01]  /*0070*/  LDC.64 R2, c[0x0][0x390] ;  /* 0x0000e400ff027b82 */ /* 0x000ea20000000a00 */
[----:B0-----:R-:W-:-:S02]  /*0080*/  IMAD R0, R0, UR5, R7 ;  /* 0x0000000500007c24 */ /* 0x001fc4000f8e0207 */
[----:B-1----:R-:W-:-:S03]  /*0090*/  IMAD R4, R4, UR4, R5 ;  /* 0x0000000404047c24 */ /* 0x002fc6000f8e0205 */
[----:B------:R-:W-:Y:S02]  /*00a0*/  IADD3 R5, PT, PT, R0, 0x1, RZ ;  /* 0x0000000100057810 */ /* 0x000fe40007ffe0ff */
[----:B--2---:R-:W-:Y:S02]  /*00b0*/  IADD3 R6, PT, PT, R3, -0x1, RZ ;  /* 0xffffffff03067810 */ /* 0x004fe40007ffe0ff */
[----:B------:R-:W-:Y:S02]  /*00c0*/  IADD3 R7, PT, PT, R2, -0x1, RZ ;  /* 0xffffffff02077810 */ /* 0x000fe40007ffe0ff */
[----:B------:R-:W-:Y:S02]  /*00d0*/  IADD3 R2, PT, PT, R4, 0x1, RZ ;  /* 0x0000000104027810 */ /* 0x000fe40007ffe0ff */
[----:B------:R-:W-:-:S04]  /*00e0*/  ISETP.GE.AND P0, PT, R5, R6, PT ;  /* 0x000000060500720c */ /* 0x000fc80003f06270 */
[----:B------:R-:W-:-:S13]  /*00f0*/  ISETP.GE.OR P0, PT, R2, R7, P0 ;  /* 0x000000070200720c */ /* 0x000fda0000706670 */
[----:B------:R-:W-:Y:S05]  /*0100*/  @P0 EXIT ;  /* 0x000000000000094d */ /* 0x000fea0003800000 */
[----:B------:R-:W0:Y:S01]  /*0110*/  LDC.64 R12, c[0x0][0x380] ;  /* 0x0000e000ff0c7b82 */ /* 0x000e220000000a00 */
[----:B------:R-:W1:Y:S01]  /*0120*/  LDCU.64 UR4, c[0x0][0x358] ;  /* 0x00006b00ff0477ac */ /* 0x000e620008000a00 */
[-CC-:B------:R-:W-:Y:S02]  /*0130*/  IMAD R11, R2, R3.reuse, R5.reuse ;  /* 0x00000003020b7224 */ /* 0x180fe400078e0205 */
[----:B------:R-:W-:-:S04]  /*0140*/  IMAD R5, R4, R3, R5 ;  /* 0x0000000304057224 */ /* 0x000fc800078e0205 */
[----:B------:R-:W2:Y:S01]  /*0150*/  LDC.64 R8, c[0x0][0x388] ;  /* 0x0000e200ff087b82 */ /* 0x000ea20000000a00 */
[----:B0-----:R-:W-:-:S04]  /*0160*/  IMAD.WIDE R10, R11, 0x4, R12 ;  /* 0x000000040b0a7825 */ /* 0x001fc800078e020c */
[----:B------:R-:W-:Y:S01]  /*0170*/  IMAD.WIDE R12, R5, 0x4, R12 ;  /* 0x00000004050c7825 */ /* 0x000fe200078e020c */
[----:B-1----:R-:W3:Y:S03]  /*0180*/  LDG.E R2, desc[UR4][R10.64] ;  /* 0x000000040a027981 */ /* 0x002ee6000c1e1900 */
[C---:B------:R-:W-:Y:S01]  /*0190*/  IMAD.WIDE R14, R3.reuse, 0x4, R10 ;  /* 0x00000004030e7825 */ /* 0x040fe200078e020a */
[----:B------:R-:W4:Y:S04]  /*01a0*/  LDG.E R5, desc[UR4][R10.64+-0x4] ;  /* 0xfffffc040a057981 */ /* 0x000f28000c1e1900 */
[----:B------:R-:W3:Y:S04]  /*01b0*/  LDG.E R13, desc[UR4][R12.64] ;  /* 0x000000040c0d7981 */ /* 0x000ee8000c1e1900 */
[----:B------:R-:W5:Y:S04]  /*01c0*/  LDG.E R15, desc[UR4][R14.64] ;  /* 0x000000040e0f7981 */ /* 0x000f68000c1e1900 */
[----:B------:R-:W4:Y:S01]  /*01d0*/  LDG.E R17, desc[UR4][R10.64+0x4] ;  /* 0x000004040a117981 */ /* 0x000f22000c1e1900 */
[----:B------:R-:W0:Y:S01]  /*01e0*/  LDC.64 R6, c[0x0][0x398] ;  /* 0x0000e600ff067b82 */ /* 0x000e220000000a00 */
[----:B------:R-:W-:-:S05]  /*01f0*/  IADD3 R3, PT, PT, R3, -0x2, RZ ;  /* 0xfffffffe03037810 */ /* 0x000fca0007ffe0ff */
[----:B------:R-:W-:-:S04]  /*0200*/  IMAD R3, R4, R3, R0 ;  /* 0x0000000304037224 */ /* 0x000fc800078e0200 */
[----:B--2---:R-:W-:-:S04]  /*0210*/  IMAD.WIDE R8, R3, 0x4, R8 ;  /* 0x0000000403087825 */ /* 0x004fc800078e0208 */
[----:B---3--:R-:W-:-:S04]  /*0220*/  FFMA R2, R2, 4, -R13 ;  /* 0x4080000002027823 */ /* 0x008fc8000000080d */
[----:B-----5:R-:W-:-:S04]  /*0230*/  FADD R2, R2, -R15 ;  /* 0x8000000f02027221 */ /* 0x020fc80000000000 */
[----:B----4-:R-:W-:-:S04]  /*0240*/  FADD R2, R2, -R5 ;  /* 0x8000000502027221 */ /* 0x010fc80000000000 */
[----:B------:R-:W-:-:S04]  /*0250*/  FADD R17, R2, -R17 ;  /* 0x8000001102117221 */ /* 0x000fc80000000000 */
[----:B------:R-:W-:Y:S01]  /*0260*/  FMUL R3, R17, R17 ;  /* 0x0000001111037220 */ /* 0x000fe20000400000 */
[----:B------:R-:W-:Y:S04]  /*0270*/  STG.E desc[UR4][R8.64], R17 ;  /* 0x0000001108007986 */ /* 0x000fe8000c101904 */
[----:B0-----:R-:W-:Y:S01]  /*0280*/  REDG.E.ADD.F32.FTZ.RN.STRONG.GPU desc[UR4][R6.64], R3 ;  /* 0x00000003060079a6 */ /* 0x001fe2000c12f304 */
[----:B------:R-:W-:Y:S05]  /*0290*/  EXIT ;  /* 0x000000000000794d */ /* 0x000fea0003800000 */
.L_x_18:
        /* <DEDUP_REMOVED lines=14> */
.L_x_23:


//--------------------- .nv.shared.reserved.0     --------------------------
	.section	.nv.shared.reserved.0,"aw",@nobits
	.weak		__nv_reservedSMEM_offset_0_alias
	.size		__nv_reservedSMEM_offset_0_alias, 0, 64
	.other		__nv_reservedSMEM_offset_0_alias,@"STO_CUDA_RESERVED_SHARED STV_DEFAULT"
__nv_reservedSMEM_offset_0_alias:
	.zero		0
	.zero		64


//--------------------- .nv.constant0._Z16normalize_kernelPfPKfS_ii --------------------------
	.section	.nv.constant0._Z16normalize_kernelPfPKfS_ii,"a",@progbits
	.sectionflags	@""
	.align	4
.nv.constant0._Z16normalize_kernelPfPKfS_ii:
	.zero		928


//--------------------- .nv.constant0._Z12compute_sqrtPf --------------------------
	.section	.nv.constant0._Z12compute_sqrtPf,"a",@progbits
	.sectionflags	@""
	.align	4
.nv.constant0._Z12compute_sqrtPf:
	.zero		904


//--------------------- .nv.constant0._Z14stencil_kernelPKfPfiiS1_ --------------------------
	.section	.nv.constant0._Z14stencil_kernelPKfPfiiS1_,"a",@progbits
	.sectionflags	@""
	.align	4
.nv.constant0._Z14stencil_kernelPKfPfiiS1_:
	.zero		928


//--------------------- SYMBOLS --------------------------

	.type		.nv.reservedSmem.offset0,@object
	.size		.nv.reservedSmem.offset0,0x4
